//
// Generated by NVIDIA NVVM Compiler
//
// Compiler Build ID: CL-36424714
// Cuda compilation tools, release 13.0, V13.0.88
// Based on NVVM 20.0.0
//

.version 9.0
.target sm_100
.address_size 64

	// .globl	_Z10set_vectorifPf
// _ZZ17reduce_sum_atomicPKfPfiE5sdata has been demoted

.visible .entry _Z10set_vectorifPf(
	.param .u32 _Z10set_vectorifPf_param_0,
	.param .f32 _Z10set_vectorifPf_param_1,
	.param .u64 .ptr .align 1 _Z10set_vectorifPf_param_2
)
{
	.reg .pred 	%p<2>;
	.reg .b32 	%r<6>;
	.reg .b32 	%f<2>;
	.reg .b64 	%rd<5>;

	ld.param.u32 	%r2, [_Z10set_vectorifPf_param_0];
	ld.param.f32 	%f1, [_Z10set_vectorifPf_param_1];
	ld.param.u64 	%rd1, [_Z10set_vectorifPf_param_2];
	mov.u32 	%r3, %tid.x;
	mov.u32 	%r4, %ctaid.x;
	mov.u32 	%r5, %ntid.x;
	mad.lo.s32 	%r1, %r4, %r5, %r3;
	setp.ge.s32 	%p1, %r1, %r2;
	@%p1 bra 	$L__BB0_2;
	cvta.to.global.u64 	%rd2, %rd1;
	mul.wide.s32 	%rd3, %r1, 4;
	add.s64 	%rd4, %rd2, %rd3;
	st.global.f32 	[%rd4], %f1;
$L__BB0_2:
	ret;

}
	// .globl	_Z17reduce_sum_atomicPKfPfi
.visible .entry _Z17reduce_sum_atomicPKfPfi(
	.param .u64 .ptr .align 1 _Z17reduce_sum_atomicPKfPfi_param_0,
	.param .u64 .ptr .align 1 _Z17reduce_sum_atomicPKfPfi_param_1,
	.param .u32 _Z17reduce_sum_atomicPKfPfi_param_2
)
{
	.reg .pred 	%p<6>;
	.reg .b32 	%r<14>;
	.reg .b32 	%f<10>;
	.reg .b64 	%rd<7>;
	// demoted variable
	.shared .align 4 .b8 _ZZ17reduce_sum_atomicPKfPfiE5sdata[2048];
	ld.param.u64 	%rd1, [_Z17reduce_sum_atomicPKfPfi_param_0];
	ld.param.u64 	%rd2, [_Z17reduce_sum_atomicPKfPfi_param_1];
	ld.param.u32 	%r7, [_Z17reduce_sum_atomicPKfPfi_param_2];
	mov.u32 	%r1, %tid.x;
	mov.u32 	%r8, %ctaid.x;
	mov.u32 	%r13, %ntid.x;
	mad.lo.s32 	%r3, %r8, %r13, %r1;
	setp.ge.s32 	%p1, %r3, %r7;
	mov.f32 	%f9, 0f00000000;
	@%p1 bra 	$L__BB1_2;
	cvta.to.global.u64 	%rd3, %rd1;
	mul.wide.s32 	%rd4, %r3, 4;
	add.s64 	%rd5, %rd3, %rd4;
	ld.global.f32 	%f9, [%rd5];
$L__BB1_2:
	shl.b32 	%r9, %r1, 2;
	mov.u32 	%r10, _ZZ17reduce_sum_atomicPKfPfiE5sdata;
	add.s32 	%r4, %r10, %r9;
	st.shared.f32 	[%r4], %f9;
	bar.sync 	0;
	setp.lt.u32 	%p2, %r13, 2;
	@%p2 bra 	$L__BB1_6;
$L__BB1_3:
	shr.u32 	%r6, %r13, 1;
	setp.ge.u32 	%p3, %r1, %r6;
	@%p3 bra 	$L__BB1_5;
	shl.b32 	%r11, %r6, 2;
	add.s32 	%r12, %r4, %r11;
	ld.shared.f32 	%f4, [%r12];
	ld.shared.f32 	%f5, [%r4];
	add.f32 	%f6, %f4, %f5;
	st.shared.f32 	[%r4], %f6;
$L__BB1_5:
	bar.sync 	0;
	setp.gt.u32 	%p4, %r13, 3;
	mov.u32 	%r13, %r6;
	@%p4 bra 	$L__BB1_3;
$L__BB1_6:
	setp.ne.s32 	%p5, %r1, 0;
	@%p5 bra 	$L__BB1_8;
	ld.shared.f32 	%f7, [_ZZ17reduce_sum_atomicPKfPfiE5sdata];
	cvta.to.global.u64 	%rd6, %rd2;
	atom.global.add.f32 	%f8, [%rd6], %f7;
$L__BB1_8:
	ret;

}


// ===== COMPILED SASS (sm_100) =====

	.target	sm_100

	.elftype	@"ET_EXEC"


//--------------------- .note.nv.tkinfo           --------------------------
	.section	.note.nv.tkinfo,"",@"SHT_NOTE"
	.sectionflags	@"SHF_NOTE_NV_TKINFO"
	.tkinfo
        /*0018*/ 	.word	0x00000002
        /*0030*/ 	.string	""
        /*0030*/ 	.string	"ptxas"
        /*0030*/ 	.string	"Cuda compilation tools, release 13.0, V13.0.88"
        /*0030*/ 	.string	"Build cuda_13.0.r13.0/compiler.36424714_0"
        /*0030*/ 	.string	"-arch sm_100 -m 64 "



//--------------------- .note.nv.cuinfo           --------------------------
	.section	.note.nv.cuinfo,"",@"SHT_NOTE"
	.sectionflags	@"SHF_NOTE_NV_CUINFO"
        /*0018*/ 	.short	0x0002
        /*001a*/ 	.short	0x0064
        /*001c*/ 	.short	0x0082
	.zero		2


//--------------------- .nv.info                  --------------------------
	.section	.nv.info,"",@"SHT_CUDA_INFO"
	.align	4


	//----- nvinfo : EIATTR_REGCOUNT
	.align		4
        /*0000*/ 	.byte	0x04, 0x2f
        /*0002*/ 	.short	(.L_1 - .L_0)
	.align		4
.L_0:
        /*0004*/ 	.word	index@(_Z10set_vectorifPf)
        /*0008*/ 	.word	0x0000000a


	//----- nvinfo : EIATTR_FRAME_SIZE
	.align		4
.L_1:
        /*000c*/ 	.byte	0x04, 0x11
        /*000e*/ 	.short	(.L_3 - .L_2)
	.align		4
.L_2:
        /*0010*/ 	.word	index@(_Z10set_vectorifPf)
        /*0014*/ 	.word	0x00000000


	//----- nvinfo : EIATTR_REGCOUNT
	.align		4
.L_3:
        /*0018*/ 	.byte	0x04, 0x2f
        /*001a*/ 	.short	(.L_5 - .L_4)
	.align		4
.L_4:
        /*001c*/ 	.word	index@(_Z17reduce_sum_atomicPKfPfi)
        /*0020*/ 	.word	0x0000000a


	//----- nvinfo : EIATTR_FRAME_SIZE
	.align		4
.L_5:
        /*0024*/ 	.byte	0x04, 0x11
        /*0026*/ 	.short	(.L_7 - .L_6)
	.align		4
.L_6:
        /*0028*/ 	.word	index@(_Z17reduce_sum_atomicPKfPfi)
        /*002c*/ 	.word	0x00000000


	//----- nvinfo : EIATTR_MIN_STACK_SIZE
	.align		4
.L_7:
        /*0030*/ 	.byte	0x04, 0x12
        /*0032*/ 	.short	(.L_9 - .L_8)
	.align		4
.L_8:
        /*0034*/ 	.word	index@(_Z17reduce_sum_atomicPKfPfi)
        /*0038*/ 	.word	0x00000000


	//----- nvinfo : EIATTR_MIN_STACK_SIZE
	.align		4
.L_9:
        /*003c*/ 	.byte	0x04, 0x12
        /*003e*/ 	.short	(.L_11 - .L_10)
	.align		4
.L_10:
        /*0040*/ 	.word	index@(_Z10set_vectorifPf)
        /*0044*/ 	.word	0x00000000
.L_11:


//--------------------- .nv.compat                --------------------------
	.section	.nv.compat,"",@"SHT_CUDA_COMPAT_INFO"
	.align	4
        /*0000*/ 	.byte	0x02, 0x09, 0x00, 0x00, 0x02, 0x02, 0x01, 0x00, 0x02, 0x05, 0x05, 0x00, 0x03, 0x07, 0x01, 0x01
        /*0010*/ 	.byte	0x02, 0x03, 0x00, 0x00, 0x02, 0x06, 0x01, 0x00, 0x04, 0x0b, 0x08, 0x00, 0x09, 0x00, 0x00, 0x00
        /*0020*/ 	.byte	0x00, 0x00, 0x00, 0x00


//--------------------- .nv.info._Z17reduce_sum_atomicPKfPfi --------------------------
	.section	.nv.info._Z17reduce_sum_atomicPKfPfi,"",@"SHT_CUDA_INFO"
	.sectionflags	@""
	.align	4


	//----- nvinfo : EIATTR_CUDA_API_VERSION
	.align		4
        /*0000*/ 	.byte	0x04, 0x37
        /*0002*/ 	.short	(.L_13 - .L_12)
.L_12:
        /*0004*/ 	.word	0x00000082


	//----- nvinfo : EIATTR_KPARAM_INFO
	.align		4
.L_13:
        /*0008*/ 	.byte	0x04, 0x17
        /*000a*/ 	.short	(.L_15 - .L_14)
.L_14:
        /*000c*/ 	.word	0x00000000
        /*0010*/ 	.short	0x0002
        /*0012*/ 	.short	0x0010
        /*0014*/ 	.byte	0x00, 0xf0, 0x11, 0x00


	//----- nvinfo : EIATTR_KPARAM_INFO
	.align		4
.L_15:
        /*0018*/ 	.byte	0x04, 0x17
        /*001a*/ 	.short	(.L_17 - .L_16)
.L_16:
        /*001c*/ 	.word	0x00000000
        /*0020*/ 	.short	0x0001
        /*0022*/ 	.short	0x0008
        /*0024*/ 	.byte	0x00, 0xf5, 0x21, 0x00


	//----- nvinfo : EIATTR_KPARAM_INFO
	.align		4
.L_17:
        /*0028*/ 	.byte	0x04, 0x17
        /*002a*/ 	.short	(.L_19 - .L_18)
.L_18:
        /*002c*/ 	.word	0x00000000
        /*0030*/ 	.short	0x0000
        /*0032*/ 	.short	0x0000
        /*0034*/ 	.byte	0x00, 0xf5, 0x21, 0x00


	//----- nvinfo : EIATTR_SPARSE_MMA_MASK
	.align		4
.L_19:
        /*0038*/ 	.byte	0x03, 0x50
        /*003a*/ 	.short	0x0000


	//----- nvinfo : EIATTR_MAXREG_COUNT
	.align		4
        /*003c*/ 	.byte	0x03, 0x1b
        /*003e*/ 	.short	0x00ff


	//----- nvinfo : EIATTR_NUM_BARRIERS
	.align		4
        /*0040*/ 	.byte	0x02, 0x4c
        /*0042*/ 	.byte	0x01
	.zero		1


	//----- nvinfo : EIATTR_MERCURY_ISA_VERSION
	.align		4
        /*0044*/ 	.byte	0x03, 0x5f
        /*0046*/ 	.short	0x0101


	//----- nvinfo : EIATTR_VRC_CTA_INIT_COUNT
	.align		4
        /*0048*/ 	.byte	0x02, 0x4a
	.zero		1
	.zero		1


	//----- nvinfo : EIATTR_EXIT_INSTR_OFFSETS
	.align		4
        /*004c*/ 	.byte	0x04, 0x1c
        /*004e*/ 	.short	(.L_21 - .L_20)


	//   ....[0]....
.L_20:
        /*0050*/ 	.word	0x00000200


	//   ....[1]....
        /*0054*/ 	.word	0x00000270


	//----- nvinfo : EIATTR_CBANK_PARAM_SIZE
	.align		4
.L_21:
        /*0058*/ 	.byte	0x03, 0x19
        /*005a*/ 	.short	0x0014


	//----- nvinfo : EIATTR_PARAM_CBANK
	.align		4
        /*005c*/ 	.byte	0x04, 0x0a
        /*005e*/ 	.short	(.L_23 - .L_22)
	.align		4
.L_22:
        /*0060*/ 	.word	index@(.nv.constant0._Z17reduce_sum_atomicPKfPfi)
        /*0064*/ 	.short	0x0380
        /*0066*/ 	.short	0x0014


	//----- nvinfo : EIATTR_SW_WAR
	.align		4
.L_23:
        /*0068*/ 	.byte	0x04, 0x36
        /*006a*/ 	.short	(.L_25 - .L_24)
.L_24:
        /*006c*/ 	.word	0x00000008
.L_25:


//--------------------- .nv.info._Z10set_vectorifPf --------------------------
	.section	.nv.info._Z10set_vectorifPf,"",@"SHT_CUDA_INFO"
	.sectionflags	@""
	.align	4


	//----- nvinfo : EIATTR_CUDA_API_VERSION
	.align		4
        /*0000*/ 	.byte	0x04, 0x37
        /*0002*/ 	.short	(.L_27 - .L_26)
.L_26:
        /*0004*/ 	.word	0x00000082


	//----- nvinfo : EIATTR_KPARAM_INFO
	.align		4
.L_27:
        /*0008*/ 	.byte	0x04, 0x17
        /*000a*/ 	.short	(.L_29 - .L_28)
.L_28:
        /*000c*/ 	.word	0x00000000
        /*0010*/ 	.short	0x0002
        /*0012*/ 	.short	0x0008
        /*0014*/ 	.byte	0x00, 0xf5, 0x21, 0x00


	//----- nvinfo : EIATTR_KPARAM_INFO
	.align		4
.L_29:
        /*0018*/ 	.byte	0x04, 0x17
        /*001a*/ 	.short	(.L_31 - .L_30)
.L_30:
        /*001c*/ 	.word	0x00000000
        /*0020*/ 	.short	0x0001
        /*0022*/ 	.short	0x0004
        /*0024*/ 	.byte	0x00, 0xf0, 0x11, 0x00


	//----- nvinfo : EIATTR_KPARAM_INFO
	.align		4
.L_31:
        /*0028*/ 	.byte	0x04, 0x17
        /*002a*/ 	.short	(.L_33 - .L_32)
.L_32:
        /*002c*/ 	.word	0x00000000
        /*0030*/ 	.short	0x0000
        /*0032*/ 	.short	0x0000
        /*0034*/ 	.byte	0x00, 0xf0, 0x11, 0x00


	//----- nvinfo : EIATTR_SPARSE_MMA_MASK
	.align		4
.L_33:
        /*0038*/ 	.byte	0x03, 0x50
        /*003a*/ 	.short	0x0000


	//----- nvinfo : EIATTR_MAXREG_COUNT
	.align		4
        /*003c*/ 	.byte	0x03, 0x1b
        /*003e*/ 	.short	0x00ff


	//----- nvinfo : EIATTR_MERCURY_ISA_VERSION
	.align		4
        /*0040*/ 	.byte	0x03, 0x5f
        /*0042*/ 	.short	0x0101


	//----- nvinfo : EIATTR_VRC_CTA_INIT_COUNT
	.align		4
        /*0044*/ 	.byte	0x02, 0x4a
	.zero		1
	.zero		1


	//----- nvinfo : EIATTR_EXIT_INSTR_OFFSETS
	.align		4
        /*0048*/ 	.byte	0x04, 0x1c
        /*004a*/ 	.short	(.L_35 - .L_34)


	//   ....[0]....
.L_34:
        /*004c*/ 	.word	0x00000070


	//   ....[1]....
        /*0050*/ 	.word	0x000000d0


	//----- nvinfo : EIATTR_CBANK_PARAM_SIZE
	.align		4
.L_35:
        /*0054*/ 	.byte	0x03, 0x19
        /*0056*/ 	.short	0x0010


	//----- nvinfo : EIATTR_PARAM_CBANK
	.align		4
        /*0058*/ 	.byte	0x04, 0x0a
        /*005a*/ 	.short	(.L_37 - .L_36)
	.align		4
.L_36:
        /*005c*/ 	.word	index@(.nv.constant0._Z10set_vectorifPf)
        /*0060*/ 	.short	0x0380
        /*0062*/ 	.short	0x0010


	//----- nvinfo : EIATTR_SW_WAR
	.align		4
.L_37:
        /*0064*/ 	.byte	0x04, 0x36
        /*0066*/ 	.short	(.L_39 - .L_38)
.L_38:
        /*0068*/ 	.word	0x00000008
.L_39:


//--------------------- .nv.callgraph             --------------------------
	.section	.nv.callgraph,"",@"SHT_CUDA_CALLGRAPH"
	.align	4
	.sectionentsize	8
	.align		4
        /*0000*/ 	.word	0x00000000
	.align		4
        /*0004*/ 	.word	0xffffffff
	.align		4
        /*0008*/ 	.word	0x00000000
	.align		4
        /*000c*/ 	.word	0xfffffffe
	.align		4
        /*0010*/ 	.word	0x00000000
	.align		4
        /*0014*/ 	.word	0xfffffffd
	.align		4
        /*0018*/ 	.word	0x00000000
	.align		4
        /*001c*/ 	.word	0xfffffffc


//--------------------- .text._Z17reduce_sum_atomicPKfPfi --------------------------
	.section	.text._Z17reduce_sum_atomicPKfPfi,"ax",@progbits
	.align	128
        .global         _Z17reduce_sum_atomicPKfPfi
        .type           _Z17reduce_sum_atomicPKfPfi,@function
        .size           _Z17reduce_sum_atomicPKfPfi,(.L_x_4 - _Z17reduce_sum_atomicPKfPfi)
        .other          _Z17reduce_sum_atomicPKfPfi,@"STO_CUDA_ENTRY STV_DEFAULT"
_Z17reduce_sum_atomicPKfPfi:
.text._Z17reduce_sum_atomicPKfPfi:
[----:B------:R-:W-:Y:S01]  /*0000*/  LDC R1, c[0x0][0x37c] ;  /* 0x0000df00ff017b82 */ /* 0x000fe20000000800 */
[----:B------:R-:W0:Y:S07]  /*0010*/  S2R R7, SR_TID.X ;  /* 0x0000000000077919 */ /* 0x000e2e0000002100 */
[----:B------:R-:W0:Y:S01]  /*0020*/  S2UR UR4, SR_CTAID.X ;  /* 0x00000000000479c3 */ /* 0x000e220000002500 */
[----:B------:R-:W1:Y:S01]  /*0030*/  LDCU UR5, c[0x0][0x390] ;  /* 0x00007200ff0577ac */ /* 0x000e620008000800 */
[----:B------:R-:W-:Y:S01]  /*0040*/  IMAD.MOV.U32 R4, RZ, RZ, RZ ;  /* 0x000000ffff047224 */ /* 0x000fe200078e00ff */
[----:B------:R-:W2:Y:S05]  /*0050*/  LDCU.64 UR6, c[0x0][0x358] ;  /* 0x00006b00ff0677ac */ /* 0x000eaa0008000a00 */
[----:B------:R-:W0:Y:S02]  /*0060*/  LDC R0, c[0x0][0x360] ;  /* 0x0000d800ff007b82 */ /* 0x000e240000000800 */
[----:B0-----:R-:W-:-:S05]  /*0070*/  IMAD R5, R0, UR4, R7 ;  /* 0x0000000400057c24 */ /* 0x001fca000f8e0207 */
[----:B-1----:R-:W-:-:S13]  /*0080*/  ISETP.GE.AND P0, PT, R5, UR5, PT ;  /* 0x0000000505007c0c */ /* 0x002fda000bf06270 */
[----:B------:R-:W0:Y:S02]  /*0090*/  @!P0 LDC.64 R2, c[0x0][0x380] ;  /* 0x0000e000ff028b82 */ /* 0x000e240000000a00 */
[----:B0-----:R-:W-:-:S05]  /*00a0*/  @!P0 IMAD.WIDE R2, R5, 0x4, R2 ;  /* 0x0000000405028825 */ /* 0x001fca00078e0202 */
[----:B--2---:R-:W2:Y:S01]  /*00b0*/  @!P0 LDG.E R4, desc[UR6][R2.64] ;  /* 0x0000000602048981 */ /* 0x004ea2000c1e1900 */
[----:B------:R-:W0:Y:S01]  /*00c0*/  S2UR UR5, SR_CgaCtaId ;  /* 0x00000000000579c3 */ /* 0x000e220000008800 */
[----:B------:R-:W-:Y:S01]  /*00d0*/  UMOV UR4, 0x400 ;  /* 0x0000040000047882 */ /* 0x000fe20000000000 */
[----:B------:R-:W-:Y:S02]  /*00e0*/  ISETP.GE.U32.AND P1, PT, R0, 0x2, PT ;  /* 0x000000020000780c */ /* 0x000fe40003f26070 */
[----:B------:R-:W-:Y:S01]  /*00f0*/  ISETP.NE.AND P0, PT, R7, RZ, PT ;  /* 0x000000ff0700720c */ /* 0x000fe20003f05270 */
[----:B0-----:R-:W-:-:S06]  /*0100*/  ULEA UR4, UR5, UR4, 0x18 ;  /* 0x0000000405047291 */ /* 0x001fcc000f8ec0ff */
[----:B------:R-:W-:-:S05]  /*0110*/  LEA R5, R7, UR4, 0x2 ;  /* 0x0000000407057c11 */ /* 0x000fca000f8e10ff */
[----:B--2---:R0:W-:Y:S01]  /*0120*/  STS [R5], R4 ;  /* 0x0000000405007388 */ /* 0x0041e20000000800 */
[----:B------:R-:W-:Y:S06]  /*0130*/  BAR.SYNC.DEFER_BLOCKING 0x0 ;  /* 0x0000000000007b1d */ /* 0x000fec0000010000 */
[----:B------:R-:W-:Y:S05]  /*0140*/  @!P1 BRA `(.L_x_0) ;  /* 0x00000000002c9947 */ /* 0x000fea0003800000 */
.L_x_1:
[----:B------:R-:W-:-:S04]  /*0150*/  SHF.R.U32.HI R6, RZ, 0x1, R0 ;  /* 0x00000001ff067819 */ /* 0x000fc80000011600 */
[----:B------:R-:W-:-:S13]  /*0160*/  ISETP.GE.U32.AND P1, PT, R7, R6, PT ;  /* 0x000000060700720c */ /* 0x000fda0003f26070 */
[----:B------:R-:W-:Y:S01]  /*0170*/  @!P1 IMAD R2, R6, 0x4, R5 ;  /* 0x0000000406029824 */ /* 0x000fe200078e0205 */
[----:B------:R-:W-:Y:S05]  /*0180*/  @!P1 LDS R3, [R5] ;  /* 0x0000000005039984 */ /* 0x000fea0000000800 */
[----:B------:R-:W0:Y:S02]  /*0190*/  @!P1 LDS R2, [R2] ;  /* 0x0000000002029984 */ /* 0x000e240000000800 */
[----:B0-----:R-:W-:-:S05]  /*01a0*/  @!P1 FADD R4, R2, R3 ;  /* 0x0000000302049221 */ /* 0x001fca0000000000 */
[----:B------:R1:W-:Y:S01]  /*01b0*/  @!P1 STS [R5], R4 ;  /* 0x0000000405009388 */ /* 0x0003e20000000800 */
[----:B------:R-:W-:Y:S01]  /*01c0*/  BAR.SYNC.DEFER_BLOCKING 0x0 ;  /* 0x0000000000007b1d */ /* 0x000fe20000010000 */
[----:B------:R-:W-:Y:S01]  /*01d0*/  ISETP.GT.U32.AND P1, PT, R0, 0x3, PT ;  /* 0x000000030000780c */ /* 0x000fe20003f24070 */
[----:B------:R-:W-:-:S12]  /*01e0*/  IMAD.MOV.U32 R0, RZ, RZ, R6 ;  /* 0x000000ffff007224 */ /* 0x000fd800078e0006 */
[----:B-1----:R-:W-:Y:S05]  /*01f0*/  @P1 BRA `(.L_x_1) ;  /* 0xfffffffc00d41947 */ /* 0x002fea000383ffff */
.L_x_0:
[----:B------:R-:W-:Y:S05]  /*0200*/  @P0 EXIT ;  /* 0x000000000000094d */ /* 0x000fea0003800000 */
[----:B------:R-:W1:Y:S01]  /*0210*/  S2UR UR5, SR_CgaCtaId ;  /* 0x00000000000579c3 */ /* 0x000e620000008800 */
[----:B------:R-:W-:-:S07]  /*0220*/  UMOV UR4, 0x400 ;  /* 0x0000040000047882 */ /* 0x000fce0000000000 */
[----:B------:R-:W2:Y:S01]  /*0230*/  LDC.64 R2, c[0x0][0x388] ;  /* 0x0000e200ff027b82 */ /* 0x000ea20000000a00 */
[----:B-1----:R-:W-:-:S09]  /*0240*/  ULEA UR4, UR5, UR4, 0x18 ;  /* 0x0000000405047291 */ /* 0x002fd2000f8ec0ff */
[----:B0-----:R-:W2:Y:S04]  /*0250*/  LDS R5, [UR4] ;  /* 0x00000004ff057984 */ /* 0x001ea80008000800 */
[----:B--2---:R-:W-:Y:S01]  /*0260*/  REDG.E.ADD.F32.FTZ.RN.STRONG.GPU desc[UR6][R2.64], R5 ;  /* 0x00000005020079a6 */ /* 0x004fe2000c12f306 */
[----:B------:R-:W-:Y:S05]  /*0270*/  EXIT ;  /* 0x000000000000794d */ /* 0x000fea0003800000 */
.L_x_2:
[----:B------:R-:W-:-:S00]  /*0280*/  BRA `(.L_x_2) ;  /* 0xfffffffc00fc7947 */ /* 0x000fc0000383ffff */
[----:B------:R-:W-:-:S00]  /*0290*/  NOP ;  /* 0x0000000000007918 */ /* 0x000fc00000000000 */
        /* <DEDUP_REMOVED lines=14> */
.L_x_4:


//--------------------- .text._Z10set_vectorifPf  --------------------------
	.section	.text._Z10set_vectorifPf,"ax",@progbits
	.align	128
        .global         _Z10set_vectorifPf
        .type           _Z10set_vectorifPf,@function
        .size           _Z10set_vectorifPf,(.L_x_5 - _Z10set_vectorifPf)
        .other          _Z10set_vectorifPf,@"STO_CUDA_ENTRY STV_DEFAULT"
_Z10set_vectorifPf:
.text._Z10set_vectorifPf:
[----:B------:R-:W-:Y:S01]  /*0000*/  LDC R1, c[0x0][0x37c] ;  /* 0x0000df00ff017b82 */ /* 0x000fe20000000800 */
[----:B------:R-:W0:Y:S07]  /*0010*/  S2R R5, SR_TID.X ;  /* 0x0000000000057919 */ /* 0x000e2e0000002100 */
[----:B------:R-:W0:Y:S01]  /*0020*/  S2UR UR4, SR_CTAID.X ;  /* 0x00000000000479c3 */ /* 0x000e220000002500 */
[----:B------:R-:W1:Y:S07]  /*0030*/  LDCU UR5, c[0x0][0x380] ;  /* 0x00007000ff0577ac */ /* 0x000e6e0008000800 */
[----:B------:R-:W0:Y:S02]  /*0040*/  LDC R0, c[0x0][0x360] ;  /* 0x0000d800ff007b82 */ /* 0x000e240000000800 */
[----:B0-----:R-:W-:-:S05]  /*0050*/  IMAD R5, R0, UR4, R5 ;  /* 0x0000000400057c24 */ /* 0x001fca000f8e0205 */
[----:B-1----:R-:W-:-:S13]  /*0060*/  ISETP.GE.AND P0, PT, R5, UR5, PT ;  /* 0x0000000505007c0c */ /* 0x002fda000bf06270 */
[----:B------:R-:W-:Y:S05]  /*0070*/  @P0 EXIT ;  /* 0x000000000000094d */ /* 0x000fea0003800000 */
[----:B------:R-:W0:Y:S01]  /*0080*/  LDC.64 R2, c[0x0][0x388] ;  /* 0x0000e200ff027b82 */ /* 0x000e220000000a00 */
[----:B------:R-:W1:Y:S07]  /*0090*/  LDCU.64 UR4, c[0x0][0x358] ;  /* 0x00006b00ff0477ac */ /* 0x000e6e0008000a00 */
[----:B------:R-:W1:Y:S01]  /*00a0*/  LDC R7, c[0x0][0x384] ;  /* 0x0000e100ff077b82 */ /* 0x000e620000000800 */
[----:B0-----:R-:W-:-:S05]  /*00b0*/  IMAD.WIDE R2, R5, 0x4, R2 ;  /* 0x0000000405027825 */ /* 0x001fca00078e0202 */
[----:B-1----:R-:W-:Y:S01]  /*00c0*/  STG.E desc[UR4][R2.64], R7 ;  /* 0x0000000702007986 */ /* 0x002fe2000c101904 */
[----:B------:R-:W-:Y:S05]  /*00d0*/  EXIT ;  /* 0x000000000000794d */ /* 0x000fea0003800000 */
.L_x_3:
        /* <DEDUP_REMOVED lines=10> */
.L_x_5:


//--------------------- .nv.shared._Z17reduce_sum_atomicPKfPfi --------------------------
	.section	.nv.shared._Z17reduce_sum_atomicPKfPfi,"aw",@nobits
	.sectionflags	@""
	.align	4
.nv.shared._Z17reduce_sum_atomicPKfPfi:
	.zero		3072


//--------------------- .nv.shared.reserved.0     --------------------------
	.section	.nv.shared.reserved.0,"aw",@nobits
	.weak		__nv_reservedSMEM_offset_0_alias
	.size		__nv_reservedSMEM_offset_0_alias, 0, 64
	.other		__nv_reservedSMEM_offset_0_alias,@"STO_CUDA_RESERVED_SHARED STV_DEFAULT"
__nv_reservedSMEM_offset_0_alias:
	.zero		0
	.zero		64


//--------------------- .nv.constant0._Z17reduce_sum_atomicPKfPfi --------------------------
	.section	.nv.constant0._Z17reduce_sum_atomicPKfPfi,"a",@progbits
	.sectionflags	@""
	.align	4
.nv.constant0._Z17reduce_sum_atomicPKfPfi:
	.zero		916


//--------------------- .nv.constant0._Z10set_vectorifPf --------------------------
	.section	.nv.constant0._Z10set_vectorifPf,"a",@progbits
	.sectionflags	@""
	.align	4
.nv.constant0._Z10set_vectorifPf:
	.zero		912


//--------------------- SYMBOLS --------------------------

	.type		.nv.reservedSmem.offset0,@object
	.size		.nv.reservedSmem.offset0,0x4
	.type		.nv.reservedSmem.cap,@object
	.size		.nv.reservedSmem.cap,0x4
